//
// Generated by NVIDIA NVVM Compiler
//
// Compiler Build ID: CL-36424714
// Cuda compilation tools, release 13.0, V13.0.88
// Based on NVVM 20.0.0
//

.version 9.0
.target sm_100
.address_size 64

	// .globl	_Z15reduction_naivePfS_i
.extern .shared .align 16 .b8 sdata[];

.visible .entry _Z15reduction_naivePfS_i(
	.param .u64 .ptr .align 1 _Z15reduction_naivePfS_i_param_0,
	.param .u64 .ptr .align 1 _Z15reduction_naivePfS_i_param_1,
	.param .u32 _Z15reduction_naivePfS_i_param_2
)
{
	.reg .pred 	%p<8>;
	.reg .b32 	%r<19>;
	.reg .b32 	%f<9>;
	.reg .b64 	%rd<9>;

	ld.param.u64 	%rd1, [_Z15reduction_naivePfS_i_param_0];
	ld.param.u64 	%rd2, [_Z15reduction_naivePfS_i_param_1];
	ld.param.u32 	%r8, [_Z15reduction_naivePfS_i_param_2];
	mov.u32 	%r1, %tid.x;
	mov.u32 	%r2, %ctaid.x;
	mov.u32 	%r3, %ntid.x;
	mad.lo.s32 	%r4, %r2, %r3, %r1;
	setp.ge.s32 	%p1, %r4, %r8;
	mov.f32 	%f8, 0f00000000;
	@%p1 bra 	$L__BB0_2;
	cvta.to.global.u64 	%rd3, %rd1;
	mul.wide.s32 	%rd4, %r4, 4;
	add.s64 	%rd5, %rd3, %rd4;
	ld.global.f32 	%f8, [%rd5];
$L__BB0_2:
	shl.b32 	%r9, %r1, 2;
	mov.u32 	%r10, sdata;
	add.s32 	%r5, %r10, %r9;
	st.shared.f32 	[%r5], %f8;
	bar.sync 	0;
	setp.lt.u32 	%p2, %r3, 2;
	@%p2 bra 	$L__BB0_7;
	mov.b32 	%r18, 1;
$L__BB0_4:
	shl.b32 	%r7, %r18, 1;
	add.s32 	%r12, %r7, 1023;
	and.b32  	%r14, %r12, %r1;
	setp.ne.s32 	%p3, %r14, 0;
	add.s32 	%r15, %r18, %r1;
	setp.ge.u32 	%p4, %r15, %r3;
	or.pred  	%p5, %p3, %p4;
	@%p5 bra 	$L__BB0_6;
	shl.b32 	%r16, %r18, 2;
	add.s32 	%r17, %r5, %r16;
	ld.shared.f32 	%f4, [%r17];
	ld.shared.f32 	%f5, [%r5];
	add.f32 	%f6, %f4, %f5;
	st.shared.f32 	[%r5], %f6;
$L__BB0_6:
	bar.sync 	0;
	setp.lt.u32 	%p6, %r7, %r3;
	mov.u32 	%r18, %r7;
	@%p6 bra 	$L__BB0_4;
$L__BB0_7:
	setp.ne.s32 	%p7, %r1, 0;
	@%p7 bra 	$L__BB0_9;
	ld.shared.f32 	%f7, [sdata];
	cvta.to.global.u64 	%rd6, %rd2;
	mul.wide.u32 	%rd7, %r2, 4;
	add.s64 	%rd8, %rd6, %rd7;
	st.global.f32 	[%rd8], %f7;
$L__BB0_9:
	ret;

}


// ===== COMPILED SASS (sm_100) =====

	.target	sm_100

	.elftype	@"ET_EXEC"


//--------------------- .note.nv.tkinfo           --------------------------
	.section	.note.nv.tkinfo,"",@"SHT_NOTE"
	.sectionflags	@"SHF_NOTE_NV_TKINFO"
	.tkinfo
        /*0018*/ 	.word	0x00000002
        /*0030*/ 	.string	""
        /*0030*/ 	.string	"ptxas"
        /*0030*/ 	.string	"Cuda compilation tools, release 13.0, V13.0.88"
        /*0030*/ 	.string	"Build cuda_13.0.r13.0/compiler.36424714_0"
        /*0030*/ 	.string	"-arch sm_100 -m 64 "



//--------------------- .note.nv.cuinfo           --------------------------
	.section	.note.nv.cuinfo,"",@"SHT_NOTE"
	.sectionflags	@"SHF_NOTE_NV_CUINFO"
        /*0018*/ 	.short	0x0002
        /*001a*/ 	.short	0x0064
        /*001c*/ 	.short	0x0082
	.zero		2


//--------------------- .nv.info                  --------------------------
	.section	.nv.info,"",@"SHT_CUDA_INFO"
	.align	4


	//----- nvinfo : EIATTR_REGCOUNT
	.align		4
        /*0000*/ 	.byte	0x04, 0x2f
        /*0002*/ 	.short	(.L_1 - .L_0)
	.align		4
.L_0:
        /*0004*/ 	.word	index@(_Z15reduction_naivePfS_i)
        /*0008*/ 	.word	0x0000000b


	//----- nvinfo : EIATTR_FRAME_SIZE
	.align		4
.L_1:
        /*000c*/ 	.byte	0x04, 0x11
        /*000e*/ 	.short	(.L_3 - .L_2)
	.align		4
.L_2:
        /*0010*/ 	.word	index@(_Z15reduction_naivePfS_i)
        /*0014*/ 	.word	0x00000000


	//----- nvinfo : EIATTR_MIN_STACK_SIZE
	.align		4
.L_3:
        /*0018*/ 	.byte	0x04, 0x12
        /*001a*/ 	.short	(.L_5 - .L_4)
	.align		4
.L_4:
        /*001c*/ 	.word	index@(_Z15reduction_naivePfS_i)
        /*0020*/ 	.word	0x00000000
.L_5:


//--------------------- .nv.compat                --------------------------
	.section	.nv.compat,"",@"SHT_CUDA_COMPAT_INFO"
	.align	4
        /*0000*/ 	.byte	0x02, 0x09, 0x00, 0x00, 0x02, 0x02, 0x01, 0x00, 0x02, 0x05, 0x05, 0x00, 0x03, 0x07, 0x01, 0x01
        /*0010*/ 	.byte	0x02, 0x03, 0x00, 0x00, 0x02, 0x06, 0x01, 0x00, 0x04, 0x0b, 0x08, 0x00, 0x09, 0x00, 0x00, 0x00
        /*0020*/ 	.byte	0x00, 0x00, 0x00, 0x00


//--------------------- .nv.info._Z15reduction_naivePfS_i --------------------------
	.section	.nv.info._Z15reduction_naivePfS_i,"",@"SHT_CUDA_INFO"
	.sectionflags	@""
	.align	4


	//----- nvinfo : EIATTR_CUDA_API_VERSION
	.align		4
        /*0000*/ 	.byte	0x04, 0x37
        /*0002*/ 	.short	(.L_7 - .L_6)
.L_6:
        /*0004*/ 	.word	0x00000082


	//----- nvinfo : EIATTR_KPARAM_INFO
	.align		4
.L_7:
        /*0008*/ 	.byte	0x04, 0x17
        /*000a*/ 	.short	(.L_9 - .L_8)
.L_8:
        /*000c*/ 	.word	0x00000000
        /*0010*/ 	.short	0x0002
        /*0012*/ 	.short	0x0010
        /*0014*/ 	.byte	0x00, 0xf0, 0x11, 0x00


	//----- nvinfo : EIATTR_KPARAM_INFO
	.align		4
.L_9:
        /*0018*/ 	.byte	0x04, 0x17
        /*001a*/ 	.short	(.L_11 - .L_10)
.L_10:
        /*001c*/ 	.word	0x00000000
        /*0020*/ 	.short	0x0001
        /*0022*/ 	.short	0x0008
        /*0024*/ 	.byte	0x00, 0xf5, 0x21, 0x00


	//----- nvinfo : EIATTR_KPARAM_INFO
	.align		4
.L_11:
        /*0028*/ 	.byte	0x04, 0x17
        /*002a*/ 	.short	(.L_13 - .L_12)
.L_12:
        /*002c*/ 	.word	0x00000000
        /*0030*/ 	.short	0x0000
        /*0032*/ 	.short	0x0000
        /*0034*/ 	.byte	0x00, 0xf5, 0x21, 0x00


	//----- nvinfo : EIATTR_SPARSE_MMA_MASK
	.align		4
.L_13:
        /*0038*/ 	.byte	0x03, 0x50
        /*003a*/ 	.short	0x0000


	//----- nvinfo : EIATTR_MAXREG_COUNT
	.align		4
        /*003c*/ 	.byte	0x03, 0x1b
        /*003e*/ 	.short	0x00ff


	//----- nvinfo : EIATTR_NUM_BARRIERS
	.align		4
        /*0040*/ 	.byte	0x02, 0x4c
        /*0042*/ 	.byte	0x01
	.zero		1


	//----- nvinfo : EIATTR_MERCURY_ISA_VERSION
	.align		4
        /*0044*/ 	.byte	0x03, 0x5f
        /*0046*/ 	.short	0x0101


	//----- nvinfo : EIATTR_VRC_CTA_INIT_COUNT
	.align		4
        /*0048*/ 	.byte	0x02, 0x4a
	.zero		1
	.zero		1


	//----- nvinfo : EIATTR_EXIT_INSTR_OFFSETS
	.align		4
        /*004c*/ 	.byte	0x04, 0x1c
        /*004e*/ 	.short	(.L_15 - .L_14)


	//   ....[0]....
.L_14:
        /*0050*/ 	.word	0x00000240


	//   ....[1]....
        /*0054*/ 	.word	0x000002c0


	//----- nvinfo : EIATTR_CBANK_PARAM_SIZE
	.align		4
.L_15:
        /*0058*/ 	.byte	0x03, 0x19
        /*005a*/ 	.short	0x0014


	//----- nvinfo : EIATTR_PARAM_CBANK
	.align		4
        /*005c*/ 	.byte	0x04, 0x0a
        /*005e*/ 	.short	(.L_17 - .L_16)
	.align		4
.L_16:
        /*0060*/ 	.word	index@(.nv.constant0._Z15reduction_naivePfS_i)
        /*0064*/ 	.short	0x0380
        /*0066*/ 	.short	0x0014


	//----- nvinfo : EIATTR_SW_WAR
	.align		4
.L_17:
        /*0068*/ 	.byte	0x04, 0x36
        /*006a*/ 	.short	(.L_19 - .L_18)
.L_18:
        /*006c*/ 	.word	0x00000008
.L_19:


//--------------------- .nv.callgraph             --------------------------
	.section	.nv.callgraph,"",@"SHT_CUDA_CALLGRAPH"
	.align	4
	.sectionentsize	8
	.align		4
        /*0000*/ 	.word	0x00000000
	.align		4
        /*0004*/ 	.word	0xffffffff
	.align		4
        /*0008*/ 	.word	0x00000000
	.align		4
        /*000c*/ 	.word	0xfffffffe
	.align		4
        /*0010*/ 	.word	0x00000000
	.align		4
        /*0014*/ 	.word	0xfffffffd
	.align		4
        /*0018*/ 	.word	0x00000000
	.align		4
        /*001c*/ 	.word	0xfffffffc


//--------------------- .text._Z15reduction_naivePfS_i --------------------------
	.section	.text._Z15reduction_naivePfS_i,"ax",@progbits
	.align	128
        .global         _Z15reduction_naivePfS_i
        .type           _Z15reduction_naivePfS_i,@function
        .size           _Z15reduction_naivePfS_i,(.L_x_3 - _Z15reduction_naivePfS_i)
        .other          _Z15reduction_naivePfS_i,@"STO_CUDA_ENTRY STV_DEFAULT"
_Z15reduction_naivePfS_i:
.text._Z15reduction_naivePfS_i:
[----:B------:R-:W-:Y:S01]  /*0000*/  LDC R1, c[0x0][0x37c] ;  /* 0x0000df00ff017b82 */ /* 0x000fe20000000800 */
[----:B------:R-:W0:Y:S01]  /*0010*/  S2R R7, SR_TID.X ;  /* 0x0000000000077919 */ /* 0x000e220000002100 */
[----:B------:R-:W0:Y:S01]  /*0020*/  LDCU UR8, c[0x0][0x360] ;  /* 0x00006c00ff0877ac */ /* 0x000e220008000800 */
[----:B------:R-:W-:Y:S01]  /*0030*/  IMAD.MOV.U32 R0, RZ, RZ, RZ ;  /* 0x000000ffff007224 */ /* 0x000fe200078e00ff */
[----:B------:R-:W0:Y:S01]  /*0040*/  S2R R6, SR_CTAID.X ;  /* 0x0000000000067919 */ /* 0x000e220000002500 */
[----:B------:R-:W1:Y:S01]  /*0050*/  LDCU UR4, c[0x0][0x390] ;  /* 0x00007200ff0477ac */ /* 0x000e620008000800 */
[----:B------:R-:W2:Y:S01]  /*0060*/  LDCU.64 UR6, c[0x0][0x358] ;  /* 0x00006b00ff0677ac */ /* 0x000ea20008000a00 */
[----:B0-----:R-:W-:-:S05]  /*0070*/  IMAD R5, R6, UR8, R7 ;  /* 0x0000000806057c24 */ /* 0x001fca000f8e0207 */
[----:B-1----:R-:W-:-:S13]  /*0080*/  ISETP.GE.AND P0, PT, R5, UR4, PT ;  /* 0x0000000405007c0c */ /* 0x002fda000bf06270 */
[----:B------:R-:W0:Y:S02]  /*0090*/  @!P0 LDC.64 R2, c[0x0][0x380] ;  /* 0x0000e000ff028b82 */ /* 0x000e240000000a00 */
[----:B0-----:R-:W-:-:S05]  /*00a0*/  @!P0 IMAD.WIDE R2, R5, 0x4, R2 ;  /* 0x0000000405028825 */ /* 0x001fca00078e0202 */
[----:B--2---:R-:W2:Y:S01]  /*00b0*/  @!P0 LDG.E R0, desc[UR6][R2.64] ;  /* 0x0000000602008981 */ /* 0x004ea2000c1e1900 */
[----:B------:R-:W0:Y:S01]  /*00c0*/  S2UR UR5, SR_CgaCtaId ;  /* 0x00000000000579c3 */ /* 0x000e220000008800 */
[----:B------:R-:W-:Y:S01]  /*00d0*/  UMOV UR4, 0x400 ;  /* 0x0000040000047882 */ /* 0x000fe20000000000 */
[----:B------:R-:W-:Y:S01]  /*00e0*/  UISETP.GE.U32.AND UP0, UPT, UR8, 0x2, UPT ;  /* 0x000000020800788c */ /* 0x000fe2000bf06070 */
[----:B------:R-:W-:Y:S01]  /*00f0*/  ISETP.NE.AND P1, PT, R7, RZ, PT ;  /* 0x000000ff0700720c */ /* 0x000fe20003f25270 */
[----:B0-----:R-:W-:-:S06]  /*0100*/  ULEA UR4, UR5, UR4, 0x18 ;  /* 0x0000000405047291 */ /* 0x001fcc000f8ec0ff */
[----:B------:R-:W-:-:S05]  /*0110*/  LEA R5, R7, UR4, 0x2 ;  /* 0x0000000407057c11 */ /* 0x000fca000f8e10ff */
[----:B--2---:R0:W-:Y:S01]  /*0120*/  STS [R5], R0 ;  /* 0x0000000005007388 */ /* 0x0041e20000000800 */
[----:B------:R-:W-:Y:S06]  /*0130*/  BAR.SYNC.DEFER_BLOCKING 0x0 ;  /* 0x0000000000007b1d */ /* 0x000fec0000010000 */
[----:B------:R-:W-:Y:S05]  /*0140*/  BRA.U !UP0, `(.L_x_0) ;  /* 0x00000001083c7547 */ /* 0x000fea000b800000 */
[----:B0-----:R-:W-:-:S07]  /*0150*/  HFMA2 R0, -RZ, RZ, 0, 5.9604644775390625e-08 ;  /* 0x00000001ff007431 */ /* 0x001fce00000001ff */
.L_x_1:
[----:B------:R-:W-:Y:S02]  /*0160*/  IMAD.SHL.U32 R8, R0, 0x2, RZ ;  /* 0x0000000200087824 */ /* 0x000fe400078e00ff */
[----:B------:R-:W-:-:S03]  /*0170*/  IMAD.IADD R3, R7, 0x1, R0 ;  /* 0x0000000107037824 */ /* 0x000fc600078e0200 */
[----:B------:R-:W-:-:S04]  /*0180*/  IADD3 R2, PT, PT, R8, 0x3ff, RZ ;  /* 0x000003ff08027810 */ /* 0x000fc80007ffe0ff */
[----:B------:R-:W-:-:S04]  /*0190*/  LOP3.LUT P0, RZ, R2, R7, RZ, 0xc0, !PT ;  /* 0x0000000702ff7212 */ /* 0x000fc8000780c0ff */
[----:B------:R-:W-:-:S13]  /*01a0*/  ISETP.GE.U32.OR P0, PT, R3, UR8, P0 ;  /* 0x0000000803007c0c */ /* 0x000fda0008706470 */
[----:B------:R-:W-:Y:S01]  /*01b0*/  @!P0 LEA R2, R0, R5, 0x2 ;  /* 0x0000000500028211 */ /* 0x000fe200078e10ff */
[----:B------:R-:W-:Y:S01]  /*01c0*/  @!P0 LDS R3, [R5] ;  /* 0x0000000005038984 */ /* 0x000fe20000000800 */
[----:B------:R-:W-:-:S04]  /*01d0*/  IMAD.MOV.U32 R0, RZ, RZ, R8 ;  /* 0x000000ffff007224 */ /* 0x000fc800078e0008 */
[----:B------:R-:W0:Y:S02]  /*01e0*/  @!P0 LDS R2, [R2] ;  /* 0x0000000002028984 */ /* 0x000e240000000800 */
[----:B0-----:R-:W-:-:S05]  /*01f0*/  @!P0 FADD R4, R2, R3 ;  /* 0x0000000302048221 */ /* 0x001fca0000000000 */
[----:B------:R1:W-:Y:S01]  /*0200*/  @!P0 STS [R5], R4 ;  /* 0x0000000405008388 */ /* 0x0003e20000000800 */
[----:B------:R-:W-:Y:S01]  /*0210*/  BAR.SYNC.DEFER_BLOCKING 0x0 ;  /* 0x0000000000007b1d */ /* 0x000fe20000010000 */
[----:B------:R-:W-:-:S13]  /*0220*/  ISETP.GE.U32.AND P0, PT, R8, UR8, PT ;  /* 0x0000000808007c0c */ /* 0x000fda000bf06070 */
[----:B-1----:R-:W-:Y:S05]  /*0230*/  @!P0 BRA `(.L_x_1) ;  /* 0xfffffffc00c88947 */ /* 0x002fea000383ffff */
.L_x_0:
[----:B------:R-:W-:Y:S05]  /*0240*/  @P1 EXIT ;  /* 0x000000000000194d */ /* 0x000fea0003800000 */
[----:B------:R-:W1:Y:S01]  /*0250*/  S2UR UR5, SR_CgaCtaId ;  /* 0x00000000000579c3 */ /* 0x000e620000008800 */
[----:B------:R-:W-:-:S07]  /*0260*/  UMOV UR4, 0x400 ;  /* 0x0000040000047882 */ /* 0x000fce0000000000 */
[----:B------:R-:W2:Y:S01]  /*0270*/  LDC.64 R2, c[0x0][0x388] ;  /* 0x0000e200ff027b82 */ /* 0x000ea20000000a00 */
[----:B-1----:R-:W-:Y:S01]  /*0280*/  ULEA UR4, UR5, UR4, 0x18 ;  /* 0x0000000405047291 */ /* 0x002fe2000f8ec0ff */
[----:B--2---:R-:W-:-:S08]  /*0290*/  IMAD.WIDE.U32 R2, R6, 0x4, R2 ;  /* 0x0000000406027825 */ /* 0x004fd000078e0002 */
[----:B0-----:R-:W0:Y:S04]  /*02a0*/  LDS R5, [UR4] ;  /* 0x00000004ff057984 */ /* 0x001e280008000800 */
[----:B0-----:R-:W-:Y:S01]  /*02b0*/  STG.E desc[UR6][R2.64], R5 ;  /* 0x0000000502007986 */ /* 0x001fe2000c101906 */
[----:B------:R-:W-:Y:S05]  /*02c0*/  EXIT ;  /* 0x000000000000794d */ /* 0x000fea0003800000 */
.L_x_2:
[----:B------:R-:W-:-:S00]  /*02d0*/  BRA `(.L_x_2) ;  /* 0xfffffffc00fc7947 */ /* 0x000fc0000383ffff */
[----:B------:R-:W-:-:S00]  /*02e0*/  NOP ;  /* 0x0000000000007918 */ /* 0x000fc00000000000 */
        /* <DEDUP_REMOVED lines=9> */
.L_x_3:


//--------------------- .nv.shared._Z15reduction_naivePfS_i --------------------------
	.section	.nv.shared._Z15reduction_naivePfS_i,"aw",@nobits
	.sectionflags	@""
	.align	16
	.zero		1024


//--------------------- .nv.shared.reserved.0     --------------------------
	.section	.nv.shared.reserved.0,"aw",@nobits
	.weak		__nv_reservedSMEM_offset_0_alias
	.size		__nv_reservedSMEM_offset_0_alias, 0, 64
	.other		__nv_reservedSMEM_offset_0_alias,@"STO_CUDA_RESERVED_SHARED STV_DEFAULT"
__nv_reservedSMEM_offset_0_alias:
	.zero		0
	.zero		64


//--------------------- .nv.constant0._Z15reduction_naivePfS_i --------------------------
	.section	.nv.constant0._Z15reduction_naivePfS_i,"a",@progbits
	.sectionflags	@""
	.align	4
.nv.constant0._Z15reduction_naivePfS_i:
	.zero		916


//--------------------- SYMBOLS --------------------------

	.type		.nv.reservedSmem.offset0,@object
	.size		.nv.reservedSmem.offset0,0x4
	.type		.nv.reservedSmem.cap,@object
	.size		.nv.reservedSmem.cap,0x4
